	.headerflags	@"EF_CUDA_TEXMODE_UNIFIED EF_CUDA_64BIT_ADDRESS EF_CUDA_ACCELERATORS EF_CUDA_SM90 EF_CUDA_VIRTUAL_SM(EF_CUDA_SM90)"
	.elftype	@"ET_EXEC"


//--------------------- .nv.info                  --------------------------
	.section	.nv.info,"",@"SHT_CUDA_INFO"
	.align	4


	//----- nvinfo : EIATTR_REGCOUNT
	.align		4
        /*0000*/ 	.byte	0x04, 0x2f
        /*0002*/ 	.short	(.L_3 - .L_2)
	.align		4
.L_2:
        /*0004*/ 	.word	index@(triton_poi_fused__native_batch_norm_legit_no_training_7)
        /*0008*/ 	.word	0x00000020


	//----- nvinfo : EIATTR_MIN_STACK_SIZE
	.align		4
.L_3:
        /*000c*/ 	.byte	0x04, 0x12
        /*000e*/ 	.short	(.L_5 - .L_4)
	.align		4
.L_4:
        /*0010*/ 	.word	index@(triton_poi_fused__native_batch_norm_legit_no_training_7)
        /*0014*/ 	.word	0x00000000


	//----- nvinfo : EIATTR_FRAME_SIZE
	.align		4
.L_5:
        /*0018*/ 	.byte	0x04, 0x11
        /*001a*/ 	.short	(.L_7 - .L_6)
	.align		4
.L_6:
        /*001c*/ 	.word	index@(triton_poi_fused__native_batch_norm_legit_no_training_7)
        /*0020*/ 	.word	0x00000000


	//----- nvinfo : EIATTR_MIN_STACK_SIZE
	.align		4
.L_7:
        /*0024*/ 	.byte	0x04, 0x12
        /*0026*/ 	.short	(.L_9 - .L_8)
	.align		4
.L_8:
        /*0028*/ 	.word	index@(triton_poi_fused__native_batch_norm_legit_no_training_7)
        /*002c*/ 	.word	0x00000000
.L_9:


//--------------------- .nv.info.triton_poi_fused__native_batch_norm_legit_no_training_7 --------------------------
	.section	.nv.info.triton_poi_fused__native_batch_norm_legit_no_training_7,"",@"SHT_CUDA_INFO"
	.sectionflags	@""
	.align	4


	//----- nvinfo : EIATTR_CUDA_API_VERSION
	.align		4
        /*0000*/ 	.byte	0x04, 0x37
        /*0002*/ 	.short	(.L_11 - .L_10)
.L_10:
        /*0004*/ 	.word	0x0000007c


	//----- nvinfo : EIATTR_KPARAM_INFO
	.align		4
.L_11:
        /*0008*/ 	.byte	0x04, 0x17
        /*000a*/ 	.short	(.L_13 - .L_12)
.L_12:
        /*000c*/ 	.word	0x00000000
        /*0010*/ 	.short	0x0007
        /*0012*/ 	.short	0x0034
        /*0014*/ 	.byte	0x00, 0xf0, 0x11, 0x00


	//----- nvinfo : EIATTR_KPARAM_INFO
	.align		4
.L_13:
        /*0018*/ 	.byte	0x04, 0x17
        /*001a*/ 	.short	(.L_15 - .L_14)
.L_14:
        /*001c*/ 	.word	0x00000000
        /*0020*/ 	.short	0x0006
        /*0022*/ 	.short	0x0030
        /*0024*/ 	.byte	0x00, 0xf0, 0x11, 0x00


	//----- nvinfo : EIATTR_KPARAM_INFO
	.align		4
.L_15:
        /*0028*/ 	.byte	0x04, 0x17
        /*002a*/ 	.short	(.L_17 - .L_16)
.L_16:
        /*002c*/ 	.word	0x00000000
        /*0030*/ 	.short	0x0005
        /*0032*/ 	.short	0x0028
        /*0034*/ 	.byte	0x00, 0xf4, 0x21, 0x00


	//----- nvinfo : EIATTR_KPARAM_INFO
	.align		4
.L_17:
        /*0038*/ 	.byte	0x04, 0x17
        /*003a*/ 	.short	(.L_19 - .L_18)
.L_18:
        /*003c*/ 	.word	0x00000000
        /*0040*/ 	.short	0x0004
        /*0042*/ 	.short	0x0020
        /*0044*/ 	.byte	0x00, 0xf4, 0x21, 0x00


	//----- nvinfo : EIATTR_KPARAM_INFO
	.align		4
.L_19:
        /*0048*/ 	.byte	0x04, 0x17
        /*004a*/ 	.short	(.L_21 - .L_20)
.L_20:
        /*004c*/ 	.word	0x00000000
        /*0050*/ 	.short	0x0003
        /*0052*/ 	.short	0x0018
        /*0054*/ 	.byte	0x00, 0xf4, 0x21, 0x00


	//----- nvinfo : EIATTR_KPARAM_INFO
	.align		4
.L_21:
        /*0058*/ 	.byte	0x04, 0x17
        /*005a*/ 	.short	(.L_23 - .L_22)
.L_22:
        /*005c*/ 	.word	0x00000000
        /*0060*/ 	.short	0x0002
        /*0062*/ 	.short	0x0010
        /*0064*/ 	.byte	0x00, 0xf4, 0x21, 0x00


	//----- nvinfo : EIATTR_KPARAM_INFO
	.align		4
.L_23:
        /*0068*/ 	.byte	0x04, 0x17
        /*006a*/ 	.short	(.L_25 - .L_24)
.L_24:
        /*006c*/ 	.word	0x00000000
        /*0070*/ 	.short	0x0001
        /*0072*/ 	.short	0x0008
        /*0074*/ 	.byte	0x00, 0xf4, 0x21, 0x00


	//----- nvinfo : EIATTR_KPARAM_INFO
	.align		4
.L_25:
        /*0078*/ 	.byte	0x04, 0x17
        /*007a*/ 	.short	(.L_27 - .L_26)
.L_26:
        /*007c*/ 	.word	0x00000000
        /*0080*/ 	.short	0x0000
        /*0082*/ 	.short	0x0000
        /*0084*/ 	.byte	0x00, 0xf4, 0x21, 0x00


	//----- nvinfo : EIATTR_SPARSE_MMA_MASK
	.align		4
.L_27:
        /*0088*/ 	.byte	0x03, 0x50
        /*008a*/ 	.short	0x0000


	//----- nvinfo : EIATTR_MAXREG_COUNT
	.align		4
        /*008c*/ 	.byte	0x03, 0x1b
        /*008e*/ 	.short	0x00ff


	//----- nvinfo : EIATTR_EXIT_INSTR_OFFSETS
	.align		4
        /*0090*/ 	.byte	0x04, 0x1c
        /*0092*/ 	.short	(.L_29 - .L_28)


	//   ....[0]....
.L_28:
        /*0094*/ 	.word	0x00000ef0


	//   ....[1]....
        /*0098*/ 	.word	0x00000f70


	//----- nvinfo : EIATTR_REQNTID
	.align		4
.L_29:
        /*009c*/ 	.byte	0x04, 0x10
        /*009e*/ 	.short	(.L_31 - .L_30)
.L_30:
        /*00a0*/ 	.word	0x00000100
        /*00a4*/ 	.word	0x00000001
        /*00a8*/ 	.word	0x00000001


	//----- nvinfo : EIATTR_CBANK_PARAM_SIZE
	.align		4
.L_31:
        /*00ac*/ 	.byte	0x03, 0x19
        /*00ae*/ 	.short	0x0038


	//----- nvinfo : EIATTR_PARAM_CBANK
	.align		4
        /*00b0*/ 	.byte	0x04, 0x0a
        /*00b2*/ 	.short	(.L_33 - .L_32)
	.align		4
.L_32:
        /*00b4*/ 	.word	index@(.nv.constant0.triton_poi_fused__native_batch_norm_legit_no_training_7)
        /*00b8*/ 	.short	0x0210
        /*00ba*/ 	.short	0x0038


	//----- nvinfo : EIATTR_SW_WAR
	.align		4
.L_33:
        /*00bc*/ 	.byte	0x04, 0x36
        /*00be*/ 	.short	(.L_35 - .L_34)
.L_34:
        /*00c0*/ 	.word	0x00000008
.L_35:


//--------------------- .nv.callgraph             --------------------------
	.section	.nv.callgraph,"",@"SHT_CUDA_CALLGRAPH"
	.align	4
	.sectionentsize	8
	.align		4
        /*0000*/ 	.word	0x00000000
	.align		4
        /*0004*/ 	.word	0xffffffff
	.align		4
        /*0008*/ 	.word	0x00000000
	.align		4
        /*000c*/ 	.word	0xfffffffe
	.align		4
        /*0010*/ 	.word	0x00000000
	.align		4
        /*0014*/ 	.word	0xfffffffd
	.align		4
        /*0018*/ 	.word	0x00000000
	.align		4
        /*001c*/ 	.word	0xfffffffc


//--------------------- .nv.constant4             --------------------------
	.section	.nv.constant4,"a",@progbits
	.align	8
	.align		8
.nv.constant4:
        /*0000*/ 	.dword	_$_str
	.align		8
        /*0008*/ 	.dword	_$_str_$_2


//--------------------- .text.triton_poi_fused__native_batch_norm_legit_no_training_7 --------------------------
	.section	.text.triton_poi_fused__native_batch_norm_legit_no_training_7,"ax",@progbits
	.sectionflags	@"SHF_BARRIERS=1"
	.align	128
        .global         triton_poi_fused__native_batch_norm_legit_no_training_7
        .type           triton_poi_fused__native_batch_norm_legit_no_training_7,@function
        .size           triton_poi_fused__native_batch_norm_legit_no_training_7,(.L_x_1 - triton_poi_fused__native_batch_norm_legit_no_training_7)
        .other          triton_poi_fused__native_batch_norm_legit_no_training_7,@"STO_CUDA_ENTRY STV_DEFAULT"
triton_poi_fused__native_batch_norm_legit_no_training_7:
.text.triton_poi_fused__native_batch_norm_legit_no_training_7:
[----:B------:R-:W0:Y:S01]  /*0000*/  LDC R1, c[0x0][0x28] ;  /* 0x00000a00ff017b82 */ /* 0x000e220000000800 */
[----:B------:R-:W1:Y:S07]  /*0010*/  S2R R0, SR_TID.X ;  /* 0x0000000000007919 */ /* 0x000e6e0000002100 */
[----:B------:R-:W2:Y:S01]  /*0020*/  LDC.64 R16, c[0x0][0x210] ;  /* 0x00008400ff107b82 */ /* 0x000ea20000000a00 */
[----:B------:R-:W-:Y:S01]  /*0030*/  ULDC.64 UR6, c[0x0][0x208] ;  /* 0x0000820000067ab9 */ /* 0x000fe20000000a00 */
[----:B------:R-:W-:Y:S01]  /*0040*/  CS2R R8, SRZ ;  /* 0x0000000000087805 */ /* 0x000fe2000001ff00 */
[----:B------:R-:W3:Y:S01]  /*0050*/  S2R R3, SR_CTAID.Y ;  /* 0x0000000000037919 */ /* 0x000ee20000002600 */
[----:B------:R-:W4:Y:S01]  /*0060*/  S2R R6, SR_CTAID.X ;  /* 0x0000000000067919 */ /* 0x000f220000002500 */
[----:B-1----:R-:W-:-:S04]  /*0070*/  SHF.L.U32 R21, R0, 0x2, RZ ;  /* 0x0000000200157819 */ /* 0x002fc800000006ff */
[----:B------:R-:W-:-:S04]  /*0080*/  LOP3.LUT R2, R21, 0xfc, RZ, 0xc0, !PT ;  /* 0x000000fc15027812 */ /* 0x000fc800078ec0ff */
[----:B---3--:R-:W-:-:S04]  /*0090*/  PRMT R4, R2, 0x6540, R3 ;  /* 0x0000654002047816 */ /* 0x008fc80000000003 */
[C---:B------:R-:W-:Y:S01]  /*00a0*/  ISETP.GE.AND P0, PT, R4.reuse, 0x600, PT ;  /* 0x000006000400780c */ /* 0x040fe20003f06270 */
[----:B------:R-:W-:-:S05]  /*00b0*/  IMAD.HI R2, R4, 0x2aaaaaab, RZ ;  /* 0x2aaaaaab04027827 */ /* 0x000fca00078e02ff */
[----:B------:R-:W-:-:S04]  /*00c0*/  SHF.R.U32.HI R5, RZ, 0x1f, R2 ;  /* 0x0000001fff057819 */ /* 0x000fc80000011602 */
[----:B------:R-:W-:Y:S02]  /*00d0*/  LEA.HI.SX32 R19, R2, R5, 0x1a ;  /* 0x0000000502137211 */ /* 0x000fe400078fd2ff */
[----:B------:R-:W-:Y:S02]  /*00e0*/  SHF.R.U32.HI R5, RZ, 0x6, R0 ;  /* 0x00000006ff057819 */ /* 0x000fe40000011600 */
[----:B----4-:R-:W-:Y:S01]  /*00f0*/  SHF.L.U32 R2, R6, 0x4, RZ ;  /* 0x0000000406027819 */ /* 0x010fe200000006ff */
[----:B------:R-:W-:Y:S01]  /*0100*/  IMAD R6, R19, -0x180, R4 ;  /* 0xfffffe8013067824 */ /* 0x000fe200078e0204 */
[----:B------:R-:W-:-:S03]  /*0110*/  SGXT.U32 R5, R5, 0x2 ;  /* 0x000000020505781a */ /* 0x000fc60000000000 */
[----:B------:R-:W-:Y:S01]  /*0120*/  IMAD R19, R19, 0x180000, R6 ;  /* 0x0018000013137824 */ /* 0x000fe200078e0206 */
[----:B------:R-:W-:Y:S02]  /*0130*/  LOP3.LUT R18, R2, R5, RZ, 0xfc, !PT ;  /* 0x0000000502127212 */ /* 0x000fe400078efcff */
[----:B------:R-:W-:Y:S02]  /*0140*/  CS2R R4, SRZ ;  /* 0x0000000000047805 */ /* 0x000fe4000001ff00 */
[----:B------:R-:W-:Y:S02]  /*0150*/  CS2R R6, SRZ ;  /* 0x0000000000067805 */ /* 0x000fe4000001ff00 */
[C---:B------:R-:W-:Y:S01]  /*0160*/  LOP3.LUT R10, R18.reuse, 0x4, RZ, 0xfc, !PT ;  /* 0x00000004120a7812 */ /* 0x040fe200078efcff */
[----:B------:R-:W-:-:S04]  /*0170*/  IMAD R23, R18, 0x180, R19 ;  /* 0x0000018012177824 */ /* 0x000fc800078e0213 */
[----:B--2---:R-:W-:-:S04]  /*0180*/  IMAD.WIDE R22, R23, 0x4, R16 ;  /* 0x0000000417167825 */ /* 0x004fc800078e0210 */
[----:B------:R-:W-:Y:S01]  /*0190*/  IMAD R25, R10, 0x180, R19 ;  /* 0x000001800a197824 */ /* 0x000fe200078e0213 */
[----:B------:R1:W2:Y:S01]  /*01a0*/  @!P0 LDG.E.EL.128 R4, desc[UR6][R22.64] ;  /* 0x0000000616048981 */ /* 0x0002a2000c2e1d00 */
[----:B------:R-:W-:Y:S02]  /*01b0*/  CS2R R10, SRZ ;  /* 0x00000000000a7805 */ /* 0x000fe4000001ff00 */
[----:B------:R-:W-:Y:S01]  /*01c0*/  LOP3.LUT R14, R18, 0x8, RZ, 0xfc, !PT ;  /* 0x00000008120e7812 */ /* 0x000fe200078efcff */
[----:B------:R-:W-:-:S05]  /*01d0*/  IMAD.WIDE R24, R25, 0x4, R16 ;  /* 0x0000000419187825 */ /* 0x000fca00078e0210 */
[----:B------:R-:W3:Y:S01]  /*01e0*/  @!P0 LDG.E.EL.128 R8, desc[UR6][R24.64] ;  /* 0x0000000618088981 */ /* 0x000ee2000c2e1d00 */
[----:B------:R-:W-:Y:S01]  /*01f0*/  IMAD R27, R14, 0x180, R19 ;  /* 0x000001800e1b7824 */ /* 0x000fe200078e0213 */
[----:B------:R-:W-:Y:S02]  /*0200*/  CS2R R12, SRZ ;  /* 0x00000000000c7805 */ /* 0x000fe4000001ff00 */
[----:B------:R-:W-:Y:S02]  /*0210*/  CS2R R14, SRZ ;  /* 0x00000000000e7805 */ /* 0x000fe4000001ff00 */
[----:B------:R-:W-:Y:S01]  /*0220*/  LOP3.LUT R18, R18, 0xc, RZ, 0xfc, !PT ;  /* 0x0000000c12127812 */ /* 0x000fe200078efcff */
[----:B-1----:R-:W-:-:S05]  /*0230*/  IMAD.WIDE R22, R27, 0x4, R16 ;  /* 0x000000041b167825 */ /* 0x002fca00078e0210 */
[----:B------:R1:W4:Y:S01]  /*0240*/  @!P0 LDG.E.EL.128 R12, desc[UR6][R22.64] ;  /* 0x00000006160c8981 */ /* 0x000322000c2e1d00 */
[----:B------:R-:W-:Y:S01]  /*0250*/  IMAD R27, R18, 0x180, R19 ;  /* 0x00000180121b7824 */ /* 0x000fe200078e0213 */
[----:B------:R-:W-:-:S03]  /*0260*/  CS2R R18, SRZ ;  /* 0x0000000000127805 */ /* 0x000fc6000001ff00 */
[----:B------:R-:W-:Y:S01]  /*0270*/  IMAD.WIDE R26, R27, 0x4, R16 ;  /* 0x000000041b1a7825 */ /* 0x000fe200078e0210 */
[----:B------:R-:W-:-:S06]  /*0280*/  CS2R R16, SRZ ;  /* 0x0000000000107805 */ /* 0x000fcc000001ff00 */
[----:B------:R5:W4:Y:S01]  /*0290*/  @!P0 LDG.E.EL.128 R16, desc[UR6][R26.64] ;  /* 0x000000061a108981 */ /* 0x000b22000c2e1d00 */
[----:B------:R-:W5:Y:S01]  /*02a0*/  S2UR UR5, SR_CgaCtaId ;  /* 0x00000000000579c3 */ /* 0x000f620000008800 */
[----:B------:R-:W-:Y:S01]  /*02b0*/  UMOV UR4, 0x400 ;  /* 0x0000040000047882 */ /* 0x000fe20000000000 */
[----:B------:R-:W-:Y:S02]  /*02c0*/  SHF.R.U32.HI R20, RZ, 0x2, R0 ;  /* 0x00000002ff147819 */ /* 0x000fe40000011600 */
[----:B------:R-:W-:Y:S02]  /*02d0*/  PRMT R29, R0, 0x6540, R3 ;  /* 0x00006540001d7816 */ /* 0x000fe40000000003 */
[----:B-1----:R-:W-:Y:S02]  /*02e0*/  LOP3.LUT R22, R20, 0x30, RZ, 0xc0, !PT ;  /* 0x0000003014167812 */ /* 0x002fe400078ec0ff */
[----:B------:R-:W-:Y:S01]  /*02f0*/  LOP3.LUT R20, R21, 0x3fc, RZ, 0xc0, !PT ;  /* 0x000003fc15147812 */ /* 0x000fe200078ec0ff */
[----:B0----5:R-:W0:Y:S01]  /*0300*/  LDC.64 R26, c[0x0][0x220] ;  /* 0x00008800ff1a7b82 */ /* 0x021e220000000a00 */
[----:B------:R-:W-:Y:S01]  /*0310*/  ISETP.GE.AND P0, PT, R29, 0x600, PT ;  /* 0x000006001d00780c */ /* 0x000fe20003f06270 */
[----:B------:R-:W-:-:S06]  /*0320*/  UPRMT UR4, UR5, 0x654, UR4 ;  /* 0x0000065405047896 */ /* 0x000fcc0008000004 */
[----:B------:R-:W-:Y:S02]  /*0330*/  IADD3 R23, R22, UR4, RZ ;  /* 0x0000000416177c10 */ /* 0x000fe4000fffe0ff */
[----:B------:R-:W-:Y:S02]  /*0340*/  LOP3.LUT R22, R0, 0xff, RZ, 0xc0, !PT ;  /* 0x000000ff00167812 */ /* 0x000fe400078ec0ff */
[----:B------:R-:W-:Y:S02]  /*0350*/  LEA R20, R20, R23, 0x2 ;  /* 0x0000001714147211 */ /* 0x000fe400078e10ff */
[----:B------:R-:W-:-:S03]  /*0360*/  LEA R22, R22, UR4, 0x2 ;  /* 0x0000000416167c11 */ /* 0x000fc6000f8e10ff */
[----:B--2---:R-:W-:Y:S01]  /*0370*/  STS.128 [R20], R4 ;  /* 0x0000000414007388 */ /* 0x004fe20000000c00 */
[----:B------:R-:W-:Y:S06]  /*0380*/  BAR.SYNC.DEFER_BLOCKING 0x0 ;  /* 0x0000000000007b1d */ /* 0x000fec0000010000 */
[----:B------:R-:W1:Y:S04]  /*0390*/  LDS R23, [R22] ;  /* 0x0000000016177984 */ /* 0x000e680000000800 */
[----:B------:R-:W-:Y:S04]  /*03a0*/  LDS R24, [R22+0x410] ;  /* 0x0004100016187984 */ /* 0x000fe80000000800 */
[----:B------:R-:W-:Y:S04]  /*03b0*/  LDS R25, [R22+0x820] ;  /* 0x0008200016197984 */ /* 0x000fe80000000800 */
[----:B------:R-:W-:Y:S01]  /*03c0*/  LDS R28, [R22+0xc30] ;  /* 0x000c3000161c7984 */ /* 0x000fe20000000800 */
[----:B------:R-:W-:Y:S06]  /*03d0*/  BAR.SYNC.DEFER_BLOCKING 0x0 ;  /* 0x0000000000007b1d */ /* 0x000fec0000010000 */
[----:B---3--:R2:W-:Y:S02]  /*03e0*/  STS.128 [R20], R8 ;  /* 0x0000000814007388 */ /* 0x0085e40000000c00 */
[----:B------:R-:W-:Y:S01]  /*03f0*/  BAR.SYNC.DEFER_BLOCKING 0x0 ;  /* 0x0000000000007b1d */ /* 0x000fe20000010000 */
[----:B--2---:R-:W-:-:S07]  /*0400*/  IMAD.HI R8, R29, 0x2aaaaaab, RZ ;  /* 0x2aaaaaab1d087827 */ /* 0x004fce00078e02ff */
[----:B------:R-:W2:Y:S01]  /*0410*/  LDC.64 R10, c[0x0][0x230] ;  /* 0x00008c00ff0a7b82 */ /* 0x000ea20000000a00 */
[----:B------:R-:W-:-:S04]  /*0420*/  SHF.R.U32.HI R9, RZ, 0x1f, R8 ;  /* 0x0000001fff097819 */ /* 0x000fc80000011608 */
[----:B------:R-:W-:Y:S01]  /*0430*/  LEA.HI R8, R8, R9, RZ, 0x1a ;  /* 0x0000000908087211 */ /* 0x000fe200078fd0ff */
[----:B------:R-:W-:Y:S04]  /*0440*/  LDS R7, [R22] ;  /* 0x0000000016077984 */ /* 0x000fe80000000800 */
[----:B------:R-:W-:Y:S04]  /*0450*/  LDS R6, [R22+0x410] ;  /* 0x0004100016067984 */ /* 0x000fe80000000800 */
[----:B------:R-:W-:Y:S04]  /*0460*/  LDS R4, [R22+0x820] ;  /* 0x0008200016047984 */ /* 0x000fe80000000800 */
[----:B------:R-:W-:Y:S01]  /*0470*/  LDS R5, [R22+0xc30] ;  /* 0x000c300016057984 */ /* 0x000fe20000000800 */
[----:B------:R-:W-:Y:S06]  /*0480*/  BAR.SYNC.DEFER_BLOCKING 0x0 ;  /* 0x0000000000007b1d */ /* 0x000fec0000010000 */
[----:B----4-:R3:W-:Y:S02]  /*0490*/  STS.128 [R20], R12 ;  /* 0x0000000c14007388 */ /* 0x0107e40000000c00 */
[----:B------:R-:W-:Y:S01]  /*04a0*/  BAR.SYNC.DEFER_BLOCKING 0x0 ;  /* 0x0000000000007b1d */ /* 0x000fe20000010000 */
[----:B---3--:R-:W-:-:S07]  /*04b0*/  IMAD R15, R8, -0x180, R29 ;  /* 0xfffffe80080f7824 */ /* 0x008fce00078e021d */
[----:B------:R-:W3:Y:S01]  /*04c0*/  LDC.64 R8, c[0x0][0x218] ;  /* 0x00008600ff087b82 */ /* 0x000ee20000000a00 */
[----:B0-----:R-:W-:Y:S01]  /*04d0*/  IMAD.WIDE R26, R15, 0x4, R26 ;  /* 0x000000040f1a7825 */ /* 0x001fe200078e021a */
[----:B------:R-:W-:Y:S04]  /*04e0*/  LDS R14, [R22] ;  /* 0x00000000160e7984 */ /* 0x000fe80000000800 */
[----:B------:R-:W-:Y:S04]  /*04f0*/  LDS R29, [R22+0x410] ;  /* 0x00041000161d7984 */ /* 0x000fe80000000800 */
[----:B------:R-:W0:Y:S04]  /*0500*/  LDS R13, [R22+0x820] ;  /* 0x00082000160d7984 */ /* 0x000e280000000800 */
[----:B------:R-:W-:Y:S01]  /*0510*/  LDS R12, [R22+0xc30] ;  /* 0x000c3000160c7984 */ /* 0x000fe20000000800 */
[----:B------:R-:W-:Y:S06]  /*0520*/  BAR.SYNC.DEFER_BLOCKING 0x0 ;  /* 0x0000000000007b1d */ /* 0x000fec0000010000 */
[----:B------:R4:W-:Y:S02]  /*0530*/  STS.128 [R20], R16 ;  /* 0x0000001014007388 */ /* 0x0009e40000000c00 */
[----:B------:R-:W-:Y:S01]  /*0540*/  BAR.SYNC.DEFER_BLOCKING 0x0 ;  /* 0x0000000000007b1d */ /* 0x000fe20000010000 */
[----:B----4-:R-:W-:-:S10]  /*0550*/  HFMA2.MMA R16, -RZ, RZ, 0, 0 ;  /* 0x00000000ff107435 */ /* 0x010fd400000001ff */
[----:B------:R4:W5:Y:S01]  /*0560*/  @!P0 LDG.E.EL R16, desc[UR6][R26.64] ;  /* 0x000000061a108981 */ /* 0x000962000c2e1900 */
[C---:B---3--:R-:W-:Y:S01]  /*0570*/  IMAD.WIDE R8, R15.reuse, 0x4, R8 ;  /* 0x000000040f087825 */ /* 0x048fe200078e0208 */
[----:B------:R-:W-:Y:S02]  /*0580*/  HFMA2.MMA R18, -RZ, RZ, 0, 0 ;  /* 0x00000000ff127435 */ /* 0x000fe400000001ff */
[----:B------:R-:W-:Y:S01]  /*0590*/  LDS R19, [R22+0x410] ;  /* 0x0004100016137984 */ /* 0x000fe20000000800 */
[----:B--2---:R-:W-:-:S03]  /*05a0*/  IMAD.WIDE R10, R15, 0x4, R10 ;  /* 0x000000040f0a7825 */ /* 0x004fc600078e020a */
[----:B------:R-:W-:Y:S01]  /*05b0*/  LDS R17, [R22+0x820] ;  /* 0x0008200016117984 */ /* 0x000fe20000000800 */
[----:B----4-:R-:W-:-:S03]  /*05c0*/  MOV R26, RZ ;  /* 0x000000ff001a7202 */ /* 0x010fc60000000f00 */
[----:B------:R-:W2:Y:S04]  /*05d0*/  LDS R27, [R22] ;  /* 0x00000000161b7984 */ /* 0x000ea80000000800 */
[----:B------:R3:W1:Y:S02]  /*05e0*/  @!P0 LDG.E.EL R26, desc[UR6][R8.64] ;  /* 0x00000006081a8981 */ /* 0x000664000c2e1900 */
[----:B---3--:R-:W3:Y:S02]  /*05f0*/  LDC.64 R8, c[0x0][0x228] ;  /* 0x00008a00ff087b82 */ /* 0x008ee40000000a00 */
[----:B---3--:R-:W-:Y:S01]  /*0600*/  IMAD.WIDE R8, R15, 0x4, R8 ;  /* 0x000000040f087825 */ /* 0x008fe200078e0208 */
[----:B------:R-:W-:-:S04]  /*0610*/  MOV R15, RZ ;  /* 0x000000ff000f7202 */ /* 0x000fc80000000f00 */
[----:B------:R3:W4:Y:S04]  /*0620*/  @!P0 LDG.E.EL R18, desc[UR6][R8.64] ;  /* 0x0000000608128981 */ /* 0x000728000c2e1900 */
[----:B------:R0:W4:Y:S01]  /*0630*/  @!P0 LDG.E.EL R15, desc[UR6][R10.64] ;  /* 0x000000060a0f8981 */ /* 0x000122000c2e1900 */
[----:B------:R-:W2:Y:S01]  /*0640*/  S2UR UR4, SR_CgaCtaId ;  /* 0x00000000000479c3 */ /* 0x000ea20000008800 */
[----:B------:R-:W-:Y:S01]  /*0650*/  UMOV UR5, 0x400 ;  /* 0x0000040000057882 */ /* 0x000fe20000000000 */
[----:B------:R-:W-:Y:S02]  /*0660*/  SHF.R.U32.HI R0, RZ, 0x2, R0 ;  /* 0x00000002ff007819 */ /* 0x000fe40000011600 */
[----:B------:R-:W-:Y:S01]  /*0670*/  LOP3.LUT R2, R2, 0xc, R21, 0xf8, !PT ;  /* 0x0000000c02027812 */ /* 0x000fe200078ef815 */
[----:B---3--:R-:W3:Y:S01]  /*0680*/  S2R R9, SR_TID.X ;  /* 0x0000000000097919 */ /* 0x008ee20000002100 */
[----:B------:R-:W-:Y:S01]  /*0690*/  SGXT.U32 R0, R0, 0x6 ;  /* 0x000000060000781a */ /* 0x000fe20000000000 */
[----:B0-----:R-:W-:Y:S01]  /*06a0*/  HFMA2.MMA R11, -RZ, RZ, 1.625, 0 ;  /* 0x3e800000ff0b7435 */ /* 0x001fe200000001ff */
[----:B--2---:R-:W-:Y:S01]  /*06b0*/  UPRMT UR4, UR4, 0x654, UR5 ;  /* 0x0000065404047896 */ /* 0x004fe20008000005 */
[----:B---3--:R-:W-:-:S04]  /*06c0*/  SHF.L.U32 R10, R9, 0x4, RZ ;  /* 0x00000004090a7819 */ /* 0x008fc800000006ff */
[----:B------:R-:W-:Y:S01]  /*06d0*/  LOP3.LUT R10, R10, 0xff0, RZ, 0xc0, !PT ;  /* 0x00000ff00a0a7812 */ /* 0x000fe200078ec0ff */
[----:B-----5:R-:W-:Y:S02]  /*06e0*/  FADD R20, R16, 9.9999997473787516356e-06 ;  /* 0x3727c5ac10147421 */ /* 0x020fe40000000000 */
[----:B------:R-:W0:Y:S04]  /*06f0*/  LDS R16, [R22+0xc30] ;  /* 0x000c300016107984 */ /* 0x000e280000000800 */
[----:B------:R-:W2:Y:S01]  /*0700*/  MUFU.SQRT R20, R20 ;  /* 0x0000001400147308 */ /* 0x000ea20000002000 */
[--C-:B-1----:R-:W-:Y:S01]  /*0710*/  FADD R23, R23, -R26.reuse ;  /* 0x8000001a17177221 */ /* 0x102fe20000000000 */
[--C-:B------:R-:W-:Y:S01]  /*0720*/  FADD R13, R13, -R26.reuse ;  /* 0x8000001a0d0d7221 */ /* 0x100fe20000000000 */
[--C-:B------:R-:W-:Y:S01]  /*0730*/  FADD R29, R29, -R26.reuse ;  /* 0x8000001a1d1d7221 */ /* 0x100fe20000000000 */
[--C-:B------:R-:W-:Y:S01]  /*0740*/  FADD R14, R14, -R26.reuse ;  /* 0x8000001a0e0e7221 */ /* 0x100fe20000000000 */
[--C-:B------:R-:W-:Y:S01]  /*0750*/  FADD R5, R5, -R26.reuse ;  /* 0x8000001a05057221 */ /* 0x100fe20000000000 */
[----:B--2---:R-:W-:Y:S01]  /*0760*/  FSETP.GT.AND P0, PT, R20, 8.50705917302346158658e+37, PT ;  /* 0x7e8000001400780b */ /* 0x004fe20003f04000 */
[--C-:B------:R-:W-:Y:S01]  /*0770*/  FADD R4, R4, -R26.reuse ;  /* 0x8000001a04047221 */ /* 0x100fe20000000000 */
[----:B------:R-:W-:Y:S01]  /*0780*/  FSETP.GEU.AND P1, PT, R20, 1.175494350822287508e-38, PT ;  /* 0x008000001400780b */ /* 0x000fe20003f2e000 */
[--C-:B------:R-:W-:Y:S01]  /*0790*/  FADD R6, R6, -R26.reuse ;  /* 0x8000001a06067221 */ /* 0x100fe20000000000 */
[----:B------:R-:W-:Y:S01]  /*07a0*/  FSEL R11, R11, 1, P0 ;  /* 0x3f8000000b0b7808 */ /* 0x000fe20000000000 */
[--C-:B------:R-:W-:Y:S01]  /*07b0*/  FADD R7, R7, -R26.reuse ;  /* 0x8000001a07077221 */ /* 0x100fe20000000000 */
[--C-:B------:R-:W-:Y:S01]  /*07c0*/  FADD R28, R28, -R26.reuse ;  /* 0x8000001a1c1c7221 */ /* 0x100fe20000000000 */
[--C-:B------:R-:W-:Y:S01]  /*07d0*/  FADD R25, R25, -R26.reuse ;  /* 0x8000001a19197221 */ /* 0x100fe20000000000 */
[--C-:B------:R-:W-:Y:S01]  /*07e0*/  FADD R24, R24, -R26.reuse ;  /* 0x8000001a18187221 */ /* 0x100fe20000000000 */
[--C-:B------:R-:W-:Y:S01]  /*07f0*/  FADD R27, R27, -R26.reuse ;  /* 0x8000001a1b1b7221 */ /* 0x100fe20000000000 */
[--C-:B------:R-:W-:Y:S01]  /*0800*/  FADD R19, R19, -R26.reuse ;  /* 0x8000001a13137221 */ /* 0x100fe20000000000 */
[----:B------:R-:W-:-:S02]  /*0810*/  FADD R17, R17, -R26 ;  /* 0x8000001a11117221 */ /* 0x000fc40000000000 */
[----:B------:R-:W-:Y:S02]  /*0820*/  @P0 FMUL R20, R20, 0.25 ;  /* 0x3e80000014140820 */ /* 0x000fe40000400000 */
[----:B------:R-:W-:Y:S02]  /*0830*/  @!P1 FMUL R11, R11, 16777216 ;  /* 0x4b8000000b0b9820 */ /* 0x000fe40000400000 */
[----:B------:R-:W-:-:S04]  /*0840*/  @!P1 FMUL R20, R20, 16777216 ;  /* 0x4b80000014149820 */ /* 0x000fc80000400000 */
[----:B------:R-:W1:Y:S01]  /*0850*/  MUFU.RCP R8, R20 ;  /* 0x0000001400087308 */ /* 0x000e620000001000 */
[--C-:B0-----:R-:W-:Y:S01]  /*0860*/  FADD R16, R16, -R26.reuse ;  /* 0x8000001a10107221 */ /* 0x101fe20000000000 */
[----:B-1----:R-:W-:Y:S01]  /*0870*/  FMUL R8, R8, R11 ;  /* 0x0000000b08087220 */ /* 0x002fe20000400000 */
[----:B------:R-:W-:-:S03]  /*0880*/  FADD R11, R12, -R26 ;  /* 0x8000001a0c0b7221 */ /* 0x000fc60000000000 */
[-C--:B------:R-:W-:Y:S01]  /*0890*/  FMUL R12, R23, R8.reuse ;  /* 0x00000008170c7220 */ /* 0x080fe20000400000 */
[----:B------:R-:W-:Y:S01]  /*08a0*/  LEA.HI R23, R10, UR4, RZ, 0x1e ;  /* 0x000000040a177c11 */ /* 0x000fe2000f8ff0ff */
[-C--:B------:R-:W-:Y:S01]  /*08b0*/  FMUL R24, R24, R8.reuse ;  /* 0x0000000818187220 */ /* 0x080fe20000400000 */
        /* <DEDUP_REMOVED lines=13> */
[----:B------:R-:W-:Y:S01]  /*0990*/  FMUL R16, R16, R8 ;  /* 0x0000000810107220 */ /* 0x000fe20000400000 */
[----:B------:R-:W-:Y:S01]  /*09a0*/  LEA R23, R10, R23, 0x2 ;  /* 0x000000170a177211 */ /* 0x000fe200078e10ff */
[-CC-:B----4-:R-:W-:Y:S01]  /*09b0*/  FFMA R12, R12, R18.reuse, R15.reuse ;  /* 0x000000120c0c7223 */ /* 0x190fe2000000000f */
[----:B------:R-:W-:Y:S01]  /*09c0*/  BAR.SYNC.DEFER_BLOCKING 0x0 ;  /* 0x0000000000007b1d */ /* 0x000fe20000010000 */
[-CC-:B------:R-:W-:Y:S01]  /*09d0*/  FFMA R24, R24, R18.reuse, R15.reuse ;  /* 0x0000001218187223 */ /* 0x180fe2000000000f */
        /* <DEDUP_REMOVED lines=13> */
[----:B------:R-:W-:Y:S01]  /*0ab0*/  FFMA R16, R16, R18, R15 ;  /* 0x0000001210107223 */ /* 0x000fe2000000000f */
[C---:B------:R-:W-:Y:S01]  /*0ac0*/  IMAD.SHL.U32 R18, R9.reuse, 0x4, RZ ;  /* 0x0000000409127824 */ /* 0x040fe200078e00ff */
[----:B------:R-:W-:-:S04]  /*0ad0*/  LOP3.LUT R9, R9, 0xfc, RZ, 0xc0, !PT ;  /* 0x000000fc09097812 */ /* 0x000fc800078ec0ff */
[----:B------:R-:W-:Y:S02]  /*0ae0*/  LOP3.LUT R18, R18, 0x3fc, RZ, 0xc0, !PT ;  /* 0x000003fc12127812 */ /* 0x000fe400078ec0ff */
[----:B------:R-:W-:Y:S01]  /*0af0*/  IADD3 R9, R9, UR4, RZ ;  /* 0x0000000409097c10 */ /* 0x000fe2000fffe0ff */
[----:B------:R-:W-:Y:S01]  /*0b00*/  STS [R23], R12 ;  /* 0x0000000c17007388 */ /* 0x000fe20000000800 */
[C---:B------:R-:W-:Y:S02]  /*0b10*/  LOP3.LUT R5, R18.reuse, 0x400, RZ, 0xfc, !PT ;  /* 0x0000040012057812 */ /* 0x040fe400078efcff */
[----:B------:R-:W-:Y:S01]  /*0b20*/  LOP3.LUT R7, R18, 0x800, RZ, 0xfc, !PT ;  /* 0x0000080012077812 */ /* 0x000fe200078efcff */
[----:B------:R-:W-:Y:S01]  /*0b30*/  STS [R23+0x4], R24 ;  /* 0x0000041817007388 */ /* 0x000fe20000000800 */
[----:B------:R-:W-:Y:S02]  /*0b40*/  SHF.R.U32.HI R5, RZ, 0x2, R5 ;  /* 0x00000002ff057819 */ /* 0x000fe40000011605 */
[----:B------:R-:W-:Y:S01]  /*0b50*/  SHF.R.U32.HI R7, RZ, 0x2, R7 ;  /* 0x00000002ff077819 */ /* 0x000fe20000011607 */
[----:B------:R0:W-:Y:S01]  /*0b60*/  STS [R23+0x8], R20 ;  /* 0x0000081417007388 */ /* 0x0001e20000000800 */
[----:B------:R-:W-:-:S02]  /*0b70*/  LOP3.LUT R5, R5, 0x1fc, RZ, 0xc0, !PT ;  /* 0x000001fc05057812 */ /* 0x000fc400078ec0ff */
[----:B------:R-:W-:Y:S01]  /*0b80*/  LOP3.LUT R7, R7, 0x2fc, RZ, 0xc0, !PT ;  /* 0x000002fc07077812 */ /* 0x000fe200078ec0ff */
[----:B------:R-:W-:Y:S01]  /*0b90*/  STS [R23+0xc], R28 ;  /* 0x00000c1c17007388 */ /* 0x000fe20000000800 */
[----:B------:R-:W-:Y:S02]  /*0ba0*/  IADD3 R5, R5, UR4, RZ ;  /* 0x0000000405057c10 */ /* 0x000fe4000fffe0ff */
[----:B------:R-:W-:Y:S01]  /*0bb0*/  IADD3 R7, R7, UR4, RZ ;  /* 0x0000000407077c10 */ /* 0x000fe2000fffe0ff */
[----:B------:R1:W-:Y:S01]  /*0bc0*/  STS [R23+0x10], R22 ;  /* 0x0000101617007388 */ /* 0x0003e20000000800 */
[----:B0-----:R-:W-:-:S03]  /*0bd0*/  LEA R20, R18, R9, 0x2 ;  /* 0x0000000912147211 */ /* 0x001fc600078e10ff */
[----:B------:R-:W-:Y:S01]  /*0be0*/  STS [R23+0x14], R6 ;  /* 0x0000140617007388 */ /* 0x000fe20000000800 */
[----:B------:R-:W-:-:S03]  /*0bf0*/  IMAD R24, R18, 0x4, R7 ;  /* 0x0000000412187824 */ /* 0x000fc600078e0207 */
[----:B------:R-:W-:Y:S01]  /*0c00*/  STS [R23+0x18], R4 ;  /* 0x0000180417007388 */ /* 0x000fe20000000800 */
[----:B-1----:R-:W-:-:S03]  /*0c10*/  LEA R22, R18, R5, 0x2 ;  /* 0x0000000512167211 */ /* 0x002fc600078e10ff */
[----:B------:R-:W-:Y:S04]  /*0c20*/  STS [R23+0x1c], R26 ;  /* 0x00001c1a17007388 */ /* 0x000fe80000000800 */
[----:B------:R-:W-:Y:S04]  /*0c30*/  STS [R23+0x20], R14 ;  /* 0x0000200e17007388 */ /* 0x000fe80000000800 */
[----:B------:R-:W-:Y:S04]  /*0c40*/  STS [R23+0x24], R8 ;  /* 0x0000240817007388 */ /* 0x000fe80000000800 */
[----:B------:R-:W-:Y:S04]  /*0c50*/  STS [R23+0x28], R10 ;  /* 0x0000280a17007388 */ /* 0x000fe80000000800 */
[----:B------:R-:W-:Y:S04]  /*0c60*/  STS [R23+0x2c], R11 ;  /* 0x00002c0b17007388 */ /* 0x000fe80000000800 */
[----:B------:R-:W-:Y:S04]  /*0c70*/  STS [R23+0x30], R27 ;  /* 0x0000301b17007388 */ /* 0x000fe80000000800 */
[----:B------:R0:W-:Y:S04]  /*0c80*/  STS [R23+0x34], R19 ;  /* 0x0000341317007388 */ /* 0x0001e80000000800 */
[----:B------:R-:W-:Y:S04]  /*0c90*/  STS [R23+0x38], R17 ;  /* 0x0000381117007388 */ /* 0x000fe80000000800 */
[----:B------:R1:W-:Y:S01]  /*0ca0*/  STS [R23+0x3c], R16 ;  /* 0x00003c1017007388 */ /* 0x0003e20000000800 */
[----:B0-----:R-:W-:Y:S01]  /*0cb0*/  PRMT R19, R0, 0x6540, R3 ;  /* 0x0000654000137816 */ /* 0x001fe20000000003 */
[----:B------:R-:W-:Y:S01]  /*0cc0*/  BAR.SYNC.DEFER_BLOCKING 0x0 ;  /* 0x0000000000007b1d */ /* 0x000fe20000010000 */
[----:B------:R-:W-:-:S02]  /*0cd0*/  LOP3.LUT R0, R18, 0xc00, RZ, 0xfc, !PT ;  /* 0x00000c0012007812 */ /* 0x000fc400078efcff */
[C---:B------:R-:W-:Y:S02]  /*0ce0*/  LOP3.LUT R21, R19.reuse, 0x80, RZ, 0xfc, !PT ;  /* 0x0000008013157812 */ /* 0x040fe400078efcff */
[----:B------:R-:W-:-:S03]  /*0cf0*/  LOP3.LUT R3, R19, 0xc0, RZ, 0xfc, !PT ;  /* 0x000000c013037812 */ /* 0x000fc600078efcff */
[----:B-1----:R-:W0:Y:S01]  /*0d00*/  LDC.64 R16, c[0x0][0x238] ;  /* 0x00008e00ff107b82 */ /* 0x002e220000000a00 */
[C---:B------:R-:W-:Y:S02]  /*0d10*/  LOP3.LUT R23, R19.reuse, 0x40, RZ, 0xfc, !PT ;  /* 0x0000004013177812 */ /* 0x040fe400078efcff */
[----:B------:R-:W-:Y:S02]  /*0d20*/  ISETP.GE.AND P0, PT, R19, 0x600, PT ;  /* 0x000006001300780c */ /* 0x000fe40003f06270 */
[----:B------:R-:W-:Y:S02]  /*0d30*/  ISETP.GE.AND P1, PT, R23, 0x600, PT ;  /* 0x000006001700780c */ /* 0x000fe40003f26270 */
[----:B------:R-:W-:Y:S02]  /*0d40*/  ISETP.GE.AND P2, PT, R21, 0x600, PT ;  /* 0x000006001500780c */ /* 0x000fe40003f46270 */
[----:B------:R-:W-:Y:S02]  /*0d50*/  LEA R19, R19, R2, 0xc ;  /* 0x0000000213137211 */ /* 0x000fe400078e60ff */
[----:B------:R-:W-:-:S02]  /*0d60*/  ISETP.GE.AND P3, PT, R3, 0x600, PT ;  /* 0x000006000300780c */ /* 0x000fc40003f66270 */
[-C--:B------:R-:W-:Y:S02]  /*0d70*/  LEA R23, R23, R2.reuse, 0xc ;  /* 0x0000000217177211 */ /* 0x080fe400078e60ff */
[----:B------:R-:W-:Y:S02]  /*0d80*/  LEA R25, R21, R2, 0xc ;  /* 0x0000000215197211 */ /* 0x000fe400078e60ff */
[----:B------:R-:W-:Y:S01]  /*0d90*/  SHF.R.U32.HI R0, RZ, 0x2, R0 ;  /* 0x00000002ff007819 */ /* 0x000fe20000011600 */
[----:B------:R-:W-:Y:S03]  /*0da0*/  LDS R4, [R20] ;  /* 0x0000000014047984 */ /* 0x000fe60000000800 */
[----:B------:R-:W-:Y:S01]  /*0db0*/  LOP3.LUT R0, R0, 0x3fc, RZ, 0xc0, !PT ;  /* 0x000003fc00007812 */ /* 0x000fe200078ec0ff */
[----:B------:R-:W-:Y:S04]  /*0dc0*/  LDS R5, [R20+0x4] ;  /* 0x0000040014057984 */ /* 0x000fe80000000800 */
[----:B------:R-:W-:Y:S04]  /*0dd0*/  LDS R6, [R20+0x8] ;  /* 0x0000080014067984 */ /* 0x000fe80000000800 */
[----:B------:R0:W1:Y:S04]  /*0de0*/  LDS R7, [R20+0xc] ;  /* 0x00000c0014077984 */ /* 0x0000680000000800 */
[----:B------:R-:W-:Y:S04]  /*0df0*/  LDS R8, [R22+0x1000] ;  /* 0x0010000016087984 */ /* 0x000fe80000000800 */
[----:B------:R-:W-:Y:S01]  /*0e00*/  LDS R9, [R22+0x1004] ;  /* 0x0010040016097984 */ /* 0x000fe20000000800 */
[----:B0-----:R-:W-:Y:S01]  /*0e10*/  IMAD.WIDE R20, R19, 0x4, R16 ;  /* 0x0000000413147825 */ /* 0x001fe200078e0210 */
[----:B------:R-:W-:-:S02]  /*0e20*/  IADD3 R19, R0, UR4, RZ ;  /* 0x0000000400137c10 */ /* 0x000fc4000fffe0ff */
[----:B------:R-:W-:Y:S02]  /*0e30*/  LDS R10, [R22+0x1008] ;  /* 0x00100800160a7984 */ /* 0x000fe40000000800 */
[----:B------:R-:W-:Y:S02]  /*0e40*/  LEA R19, R18, R19, 0x2 ;  /* 0x0000001312137211 */ /* 0x000fe400078e10ff */
[----:B------:R0:W2:Y:S04]  /*0e50*/  LDS R11, [R22+0x100c] ;  /* 0x00100c00160b7984 */ /* 0x0000a80000000800 */
[----:B------:R-:W-:Y:S04]  /*0e60*/  LDS R12, [R24+0x2000] ;  /* 0x00200000180c7984 */ /* 0x000fe80000000800 */
[----:B------:R-:W-:Y:S01]  /*0e70*/  LDS R13, [R24+0x2004] ;  /* 0x00200400180d7984 */ /* 0x000fe20000000800 */
[----:B0-----:R-:W-:-:S03]  /*0e80*/  IMAD.WIDE R22, R23, 0x4, R16 ;  /* 0x0000000417167825 */ /* 0x001fc600078e0210 */
[----:B------:R-:W-:Y:S04]  /*0e90*/  LDS R14, [R24+0x2008] ;  /* 0x00200800180e7984 */ /* 0x000fe80000000800 */
[----:B------:R0:W3:Y:S02]  /*0ea0*/  LDS R15, [R24+0x200c] ;  /* 0x00200c00180f7984 */ /* 0x0000e40000000800 */
[----:B0-----:R-:W-:Y:S02]  /*0eb0*/  IMAD.WIDE R24, R25, 0x4, R16 ;  /* 0x0000000419187825 */ /* 0x001fe400078e0210 */
[----:B-1----:R0:W-:Y:S04]  /*0ec0*/  @!P0 STG.E.128 desc[UR6][R20.64], R4 ;  /* 0x0000000414008986 */ /* 0x0021e8000c101d06 */
[----:B--2---:R0:W-:Y:S04]  /*0ed0*/  @!P1 STG.E.128 desc[UR6][R22.64], R8 ;  /* 0x0000000816009986 */ /* 0x0041e8000c101d06 */
[----:B---3--:R0:W-:Y:S02]  /*0ee0*/  @!P2 STG.E.128 desc[UR6][R24.64], R12 ;  /* 0x0000000c1800a986 */ /* 0x0081e4000c101d06 */
[----:B0-----:R-:W-:Y:S05]  /*0ef0*/  @P3 EXIT ;  /* 0x000000000000394d */ /* 0x001fea0003800000 */
[----:B0-----:R-:W-:Y:S01]  /*0f00*/  LDS R4, [R19+0x3000] ;  /* 0x0030000013047984 */ /* 0x001fe20000000800 */
[----:B------:R-:W-:-:S03]  /*0f10*/  LEA R3, R3, R2, 0xc ;  /* 0x0000000203037211 */ /* 0x000fc600078e60ff */
[----:B------:R-:W-:Y:S02]  /*0f20*/  LDS R5, [R19+0x3004] ;  /* 0x0030040013057984 */ /* 0x000fe40000000800 */
[----:B------:R-:W-:Y:S02]  /*0f30*/  IMAD.WIDE R16, R3, 0x4, R16 ;  /* 0x0000000403107825 */ /* 0x000fe400078e0210 */
[----:B------:R-:W-:Y:S04]  /*0f40*/  LDS R6, [R19+0x3008] ;  /* 0x0030080013067984 */ /* 0x000fe80000000800 */
[----:B------:R-:W0:Y:S04]  /*0f50*/  LDS R7, [R19+0x300c] ;  /* 0x00300c0013077984 */ /* 0x000e280000000800 */
[----:B0-----:R-:W-:Y:S01]  /*0f60*/  STG.E.128 desc[UR6][R16.64], R4 ;  /* 0x0000000410007986 */ /* 0x001fe2000c101d06 */
[----:B------:R-:W-:Y:S05]  /*0f70*/  EXIT ;  /* 0x000000000000794d */ /* 0x000fea0003800000 */
.L_x_0:
[----:B------:R-:W-:-:S00]  /*0f80*/  BRA `(.L_x_0) ;  /* 0xfffffffc00fc7947 */ /* 0x000fc0000383ffff */
[----:B------:R-:W-:-:S00]  /*0f90*/  NOP ;  /* 0x0000000000007918 */ /* 0x000fc00000000000 */
        /* <DEDUP_REMOVED lines=14> */
.L_x_1:


//--------------------- .nv.global.init           --------------------------
	.section	.nv.global.init,"aw",@progbits
.nv.global.init:
	.type		_$_str,@object
	.size		_$_str,(_$_str_$_2 - _$_str)
_$_str:
        /*0000*/ 	.byte	0x5f, 0x5f, 0x43, 0x55, 0x44, 0x41, 0x5f, 0x46, 0x54, 0x5a, 0x00
	.type		_$_str_$_2,@object
	.size		_$_str_$_2,(.L_1 - _$_str_$_2)
_$_str_$_2:
        /*000b*/ 	.byte	0x5f, 0x5f, 0x43, 0x55, 0x44, 0x41, 0x5f, 0x50, 0x52, 0x45, 0x43, 0x5f, 0x53, 0x51, 0x52, 0x54
        /*001b*/ 	.byte	0x00
.L_1:


//--------------------- .nv.shared.triton_poi_fused__native_batch_norm_legit_no_training_7 --------------------------
	.section	.nv.shared.triton_poi_fused__native_batch_norm_legit_no_training_7,"aw",@nobits
	.sectionflags	@""
	.align	16
	.zero		1024


//--------------------- .nv.constant0.triton_poi_fused__native_batch_norm_legit_no_training_7 --------------------------
	.section	.nv.constant0.triton_poi_fused__native_batch_norm_legit_no_training_7,"a",@progbits
	.sectionflags	@""
	.align	4
.nv.constant0.triton_poi_fused__native_batch_norm_legit_no_training_7:
	.zero		584
